//
// Generated by NVIDIA NVVM Compiler
//
// Compiler Build ID: CL-36424714
// Cuda compilation tools, release 13.0, V13.0.88
// Based on NVVM 20.0.0
//

.version 9.0
.target sm_100
.address_size 64

	// .globl	_Z6matvecPfS_S_i

.visible .entry _Z6matvecPfS_S_i(
	.param .u64 .ptr .align 1 _Z6matvecPfS_S_i_param_0,
	.param .u64 .ptr .align 1 _Z6matvecPfS_S_i_param_1,
	.param .u64 .ptr .align 1 _Z6matvecPfS_S_i_param_2,
	.param .u32 _Z6matvecPfS_S_i_param_3
)
{
	.reg .pred 	%p<27>;
	.reg .b32 	%r<50>;
	.reg .b32 	%f<97>;
	.reg .b64 	%rd<47>;

	ld.param.u64 	%rd7, [_Z6matvecPfS_S_i_param_0];
	ld.param.u64 	%rd8, [_Z6matvecPfS_S_i_param_1];
	ld.param.u64 	%rd6, [_Z6matvecPfS_S_i_param_2];
	ld.param.u32 	%r13, [_Z6matvecPfS_S_i_param_3];
	cvta.to.global.u64 	%rd1, %rd7;
	cvta.to.global.u64 	%rd2, %rd8;
	mov.u32 	%r14, %ctaid.x;
	mov.u32 	%r15, %ntid.x;
	mov.u32 	%r16, %tid.x;
	mad.lo.s32 	%r1, %r14, %r15, %r16;
	setp.eq.s32 	%p1, %r13, 0;
	mov.f32 	%f76, 0f00000000;
	@%p1 bra 	$L__BB0_40;
	mul.lo.s32 	%r2, %r13, %r1;
	and.b32  	%r3, %r13, 7;
	setp.lt.u32 	%p2, %r13, 8;
	mov.f32 	%f76, 0f00000000;
	mov.b32 	%r48, 0;
	@%p2 bra 	$L__BB0_20;
	and.b32  	%r48, %r13, -8;
	mov.f32 	%f76, 0f00000000;
	mov.b32 	%r46, 0;
$L__BB0_3:
	.pragma "nounroll";
	setp.ge.s32 	%p3, %r1, %r13;
	mul.wide.u32 	%rd9, %r46, 4;
	add.s64 	%rd3, %rd2, %rd9;
	@%p3 bra 	$L__BB0_5;
	ld.global.f32 	%f43, [%rd3];
	add.s32 	%r19, %r46, %r2;
	mul.wide.u32 	%rd10, %r19, 4;
	add.s64 	%rd11, %rd1, %rd10;
	ld.global.f32 	%f44, [%rd11];
	fma.rn.f32 	%f76, %f43, %f44, %f76;
$L__BB0_5:
	setp.ge.s32 	%p4, %r1, %r13;
	@%p4 bra 	$L__BB0_7;
	add.s32 	%r20, %r46, %r2;
	ld.global.f32 	%f45, [%rd3+4];
	add.s32 	%r21, %r20, 1;
	mul.wide.u32 	%rd12, %r21, 4;
	add.s64 	%rd13, %rd1, %rd12;
	ld.global.f32 	%f46, [%rd13];
	fma.rn.f32 	%f76, %f45, %f46, %f76;
$L__BB0_7:
	setp.ge.s32 	%p5, %r1, %r13;
	@%p5 bra 	$L__BB0_9;
	add.s32 	%r22, %r46, %r2;
	ld.global.f32 	%f47, [%rd3+8];
	add.s32 	%r23, %r22, 2;
	mul.wide.u32 	%rd14, %r23, 4;
	add.s64 	%rd15, %rd1, %rd14;
	ld.global.f32 	%f48, [%rd15];
	fma.rn.f32 	%f76, %f47, %f48, %f76;
$L__BB0_9:
	setp.ge.s32 	%p6, %r1, %r13;
	@%p6 bra 	$L__BB0_11;
	add.s32 	%r24, %r46, %r2;
	ld.global.f32 	%f49, [%rd3+12];
	add.s32 	%r25, %r24, 3;
	mul.wide.u32 	%rd16, %r25, 4;
	add.s64 	%rd17, %rd1, %rd16;
	ld.global.f32 	%f50, [%rd17];
	fma.rn.f32 	%f76, %f49, %f50, %f76;
$L__BB0_11:
	setp.ge.s32 	%p7, %r1, %r13;
	@%p7 bra 	$L__BB0_13;
	add.s32 	%r26, %r46, %r2;
	ld.global.f32 	%f51, [%rd3+16];
	add.s32 	%r27, %r26, 4;
	mul.wide.u32 	%rd18, %r27, 4;
	add.s64 	%rd19, %rd1, %rd18;
	ld.global.f32 	%f52, [%rd19];
	fma.rn.f32 	%f76, %f51, %f52, %f76;
$L__BB0_13:
	setp.ge.s32 	%p8, %r1, %r13;
	@%p8 bra 	$L__BB0_15;
	add.s32 	%r28, %r46, %r2;
	ld.global.f32 	%f53, [%rd3+20];
	add.s32 	%r29, %r28, 5;
	mul.wide.u32 	%rd20, %r29, 4;
	add.s64 	%rd21, %rd1, %rd20;
	ld.global.f32 	%f54, [%rd21];
	fma.rn.f32 	%f76, %f53, %f54, %f76;
$L__BB0_15:
	setp.ge.s32 	%p9, %r1, %r13;
	@%p9 bra 	$L__BB0_17;
	add.s32 	%r30, %r46, %r2;
	ld.global.f32 	%f55, [%rd3+24];
	add.s32 	%r31, %r30, 6;
	mul.wide.u32 	%rd22, %r31, 4;
	add.s64 	%rd23, %rd1, %rd22;
	ld.global.f32 	%f56, [%rd23];
	fma.rn.f32 	%f76, %f55, %f56, %f76;
$L__BB0_17:
	setp.ge.s32 	%p10, %r1, %r13;
	@%p10 bra 	$L__BB0_19;
	add.s32 	%r32, %r46, %r2;
	ld.global.f32 	%f57, [%rd3+28];
	add.s32 	%r33, %r32, 7;
	mul.wide.u32 	%rd24, %r33, 4;
	add.s64 	%rd25, %rd1, %rd24;
	ld.global.f32 	%f58, [%rd25];
	fma.rn.f32 	%f76, %f57, %f58, %f76;
$L__BB0_19:
	add.s32 	%r46, %r46, 8;
	setp.ne.s32 	%p11, %r46, %r48;
	@%p11 bra 	$L__BB0_3;
$L__BB0_20:
	setp.eq.s32 	%p12, %r3, 0;
	@%p12 bra 	$L__BB0_40;
	and.b32  	%r8, %r13, 3;
	setp.lt.u32 	%p13, %r3, 4;
	@%p13 bra 	$L__BB0_31;
	setp.ge.s32 	%p14, %r1, %r13;
	mul.wide.u32 	%rd26, %r48, 4;
	add.s64 	%rd4, %rd2, %rd26;
	@%p14 bra 	$L__BB0_24;
	ld.global.f32 	%f60, [%rd4];
	add.s32 	%r34, %r48, %r2;
	mul.wide.u32 	%rd27, %r34, 4;
	add.s64 	%rd28, %rd1, %rd27;
	ld.global.f32 	%f61, [%rd28];
	fma.rn.f32 	%f76, %f60, %f61, %f76;
$L__BB0_24:
	setp.ge.s32 	%p15, %r1, %r13;
	@%p15 bra 	$L__BB0_26;
	add.s32 	%r35, %r48, %r2;
	ld.global.f32 	%f62, [%rd4+4];
	add.s32 	%r36, %r35, 1;
	mul.wide.u32 	%rd29, %r36, 4;
	add.s64 	%rd30, %rd1, %rd29;
	ld.global.f32 	%f63, [%rd30];
	fma.rn.f32 	%f76, %f62, %f63, %f76;
$L__BB0_26:
	setp.ge.s32 	%p16, %r1, %r13;
	@%p16 bra 	$L__BB0_28;
	add.s32 	%r37, %r48, %r2;
	ld.global.f32 	%f64, [%rd4+8];
	add.s32 	%r38, %r37, 2;
	mul.wide.u32 	%rd31, %r38, 4;
	add.s64 	%rd32, %rd1, %rd31;
	ld.global.f32 	%f65, [%rd32];
	fma.rn.f32 	%f76, %f64, %f65, %f76;
$L__BB0_28:
	setp.ge.s32 	%p17, %r1, %r13;
	@%p17 bra 	$L__BB0_30;
	add.s32 	%r39, %r48, %r2;
	ld.global.f32 	%f66, [%rd4+12];
	add.s32 	%r40, %r39, 3;
	mul.wide.u32 	%rd33, %r40, 4;
	add.s64 	%rd34, %rd1, %rd33;
	ld.global.f32 	%f67, [%rd34];
	fma.rn.f32 	%f76, %f66, %f67, %f76;
$L__BB0_30:
	add.s32 	%r48, %r48, 4;
$L__BB0_31:
	setp.eq.s32 	%p18, %r8, 0;
	@%p18 bra 	$L__BB0_40;
	setp.eq.s32 	%p19, %r8, 1;
	mov.f32 	%f95, %f76;
	@%p19 bra 	$L__BB0_38;
	setp.ge.s32 	%p20, %r1, %r13;
	mul.wide.u32 	%rd35, %r48, 4;
	add.s64 	%rd5, %rd2, %rd35;
	@%p20 bra 	$L__BB0_35;
	ld.global.f32 	%f69, [%rd5];
	add.s32 	%r41, %r48, %r2;
	mul.wide.u32 	%rd36, %r41, 4;
	add.s64 	%rd37, %rd1, %rd36;
	ld.global.f32 	%f70, [%rd37];
	fma.rn.f32 	%f76, %f69, %f70, %f76;
$L__BB0_35:
	setp.ge.s32 	%p21, %r1, %r13;
	@%p21 bra 	$L__BB0_37;
	add.s32 	%r42, %r48, %r2;
	ld.global.f32 	%f71, [%rd5+4];
	add.s32 	%r43, %r42, 1;
	mul.wide.u32 	%rd38, %r43, 4;
	add.s64 	%rd39, %rd1, %rd38;
	ld.global.f32 	%f72, [%rd39];
	fma.rn.f32 	%f76, %f71, %f72, %f76;
$L__BB0_37:
	add.s32 	%r48, %r48, 2;
	mov.f32 	%f95, %f76;
$L__BB0_38:
	setp.ge.s32 	%p22, %r1, %r13;
	and.b32  	%r44, %r13, 1;
	setp.eq.b32 	%p23, %r44, 1;
	not.pred 	%p24, %p23;
	or.pred  	%p25, %p24, %p22;
	selp.f32 	%f76, %f95, %f76, %p23;
	@%p25 bra 	$L__BB0_40;
	mul.wide.u32 	%rd40, %r48, 4;
	add.s64 	%rd41, %rd2, %rd40;
	ld.global.f32 	%f73, [%rd41];
	add.s32 	%r45, %r48, %r2;
	mul.wide.u32 	%rd42, %r45, 4;
	add.s64 	%rd43, %rd1, %rd42;
	ld.global.f32 	%f74, [%rd43];
	fma.rn.f32 	%f76, %f73, %f74, %f95;
$L__BB0_40:
	bar.sync 	0;
	setp.ge.s32 	%p26, %r1, %r13;
	@%p26 bra 	$L__BB0_42;
	cvta.to.global.u64 	%rd44, %rd6;
	mul.wide.s32 	%rd45, %r1, 4;
	add.s64 	%rd46, %rd44, %rd45;
	st.global.f32 	[%rd46], %f76;
	bar.sync 	0;
$L__BB0_42:
	ret;

}


// ===== COMPILED SASS (sm_100) =====

	.target	sm_100

	.elftype	@"ET_EXEC"


//--------------------- .note.nv.tkinfo           --------------------------
	.section	.note.nv.tkinfo,"",@"SHT_NOTE"
	.sectionflags	@"SHF_NOTE_NV_TKINFO"
	.tkinfo
        /*0018*/ 	.word	0x00000002
        /*0030*/ 	.string	""
        /*0030*/ 	.string	"ptxas"
        /*0030*/ 	.string	"Cuda compilation tools, release 13.0, V13.0.88"
        /*0030*/ 	.string	"Build cuda_13.0.r13.0/compiler.36424714_0"
        /*0030*/ 	.string	"-arch sm_100 -m 64 "



//--------------------- .note.nv.cuinfo           --------------------------
	.section	.note.nv.cuinfo,"",@"SHT_NOTE"
	.sectionflags	@"SHF_NOTE_NV_CUINFO"
        /*0018*/ 	.short	0x0002
        /*001a*/ 	.short	0x0064
        /*001c*/ 	.short	0x0082
	.zero		2


//--------------------- .nv.info                  --------------------------
	.section	.nv.info,"",@"SHT_CUDA_INFO"
	.align	4


	//----- nvinfo : EIATTR_REGCOUNT
	.align		4
        /*0000*/ 	.byte	0x04, 0x2f
        /*0002*/ 	.short	(.L_1 - .L_0)
	.align		4
.L_0:
        /*0004*/ 	.word	index@(_Z6matvecPfS_S_i)
        /*0008*/ 	.word	0x00000020


	//----- nvinfo : EIATTR_FRAME_SIZE
	.align		4
.L_1:
        /*000c*/ 	.byte	0x04, 0x11
        /*000e*/ 	.short	(.L_3 - .L_2)
	.align		4
.L_2:
        /*0010*/ 	.word	index@(_Z6matvecPfS_S_i)
        /*0014*/ 	.word	0x00000000


	//----- nvinfo : EIATTR_MIN_STACK_SIZE
	.align		4
.L_3:
        /*0018*/ 	.byte	0x04, 0x12
        /*001a*/ 	.short	(.L_5 - .L_4)
	.align		4
.L_4:
        /*001c*/ 	.word	index@(_Z6matvecPfS_S_i)
        /*0020*/ 	.word	0x00000000
.L_5:


//--------------------- .nv.compat                --------------------------
	.section	.nv.compat,"",@"SHT_CUDA_COMPAT_INFO"
	.align	4
        /*0000*/ 	.byte	0x02, 0x09, 0x00, 0x00, 0x02, 0x02, 0x01, 0x00, 0x02, 0x05, 0x05, 0x00, 0x03, 0x07, 0x01, 0x01
        /*0010*/ 	.byte	0x02, 0x03, 0x00, 0x00, 0x02, 0x06, 0x01, 0x00, 0x04, 0x0b, 0x08, 0x00, 0x09, 0x00, 0x00, 0x00
        /*0020*/ 	.byte	0x00, 0x00, 0x00, 0x00


//--------------------- .nv.info._Z6matvecPfS_S_i --------------------------
	.section	.nv.info._Z6matvecPfS_S_i,"",@"SHT_CUDA_INFO"
	.sectionflags	@""
	.align	4


	//----- nvinfo : EIATTR_CUDA_API_VERSION
	.align		4
        /*0000*/ 	.byte	0x04, 0x37
        /*0002*/ 	.short	(.L_7 - .L_6)
.L_6:
        /*0004*/ 	.word	0x00000082


	//----- nvinfo : EIATTR_KPARAM_INFO
	.align		4
.L_7:
        /*0008*/ 	.byte	0x04, 0x17
        /*000a*/ 	.short	(.L_9 - .L_8)
.L_8:
        /*000c*/ 	.word	0x00000000
        /*0010*/ 	.short	0x0003
        /*0012*/ 	.short	0x0018
        /*0014*/ 	.byte	0x00, 0xf0, 0x11, 0x00


	//----- nvinfo : EIATTR_KPARAM_INFO
	.align		4
.L_9:
        /*0018*/ 	.byte	0x04, 0x17
        /*001a*/ 	.short	(.L_11 - .L_10)
.L_10:
        /*001c*/ 	.word	0x00000000
        /*0020*/ 	.short	0x0002
        /*0022*/ 	.short	0x0010
        /*0024*/ 	.byte	0x00, 0xf5, 0x21, 0x00


	//----- nvinfo : EIATTR_KPARAM_INFO
	.align		4
.L_11:
        /*0028*/ 	.byte	0x04, 0x17
        /*002a*/ 	.short	(.L_13 - .L_12)
.L_12:
        /*002c*/ 	.word	0x00000000
        /*0030*/ 	.short	0x0001
        /*0032*/ 	.short	0x0008
        /*0034*/ 	.byte	0x00, 0xf5, 0x21, 0x00


	//----- nvinfo : EIATTR_KPARAM_INFO
	.align		4
.L_13:
        /*0038*/ 	.byte	0x04, 0x17
        /*003a*/ 	.short	(.L_15 - .L_14)
.L_14:
        /*003c*/ 	.word	0x00000000
        /*0040*/ 	.short	0x0000
        /*0042*/ 	.short	0x0000
        /*0044*/ 	.byte	0x00, 0xf5, 0x21, 0x00


	//----- nvinfo : EIATTR_SPARSE_MMA_MASK
	.align		4
.L_15:
        /*0048*/ 	.byte	0x03, 0x50
        /*004a*/ 	.short	0x0000


	//----- nvinfo : EIATTR_MAXREG_COUNT
	.align		4
        /*004c*/ 	.byte	0x03, 0x1b
        /*004e*/ 	.short	0x00ff


	//----- nvinfo : EIATTR_NUM_BARRIERS
	.align		4
        /*0050*/ 	.byte	0x02, 0x4c
        /*0052*/ 	.byte	0x01
	.zero		1


	//----- nvinfo : EIATTR_MERCURY_ISA_VERSION
	.align		4
        /*0054*/ 	.byte	0x03, 0x5f
        /*0056*/ 	.short	0x0101


	//----- nvinfo : EIATTR_VRC_CTA_INIT_COUNT
	.align		4
        /*0058*/ 	.byte	0x02, 0x4a
	.zero		1
	.zero		1


	//----- nvinfo : EIATTR_EXIT_INSTR_OFFSETS
	.align		4
        /*005c*/ 	.byte	0x04, 0x1c
        /*005e*/ 	.short	(.L_17 - .L_16)


	//   ....[0]....
.L_16:
        /*0060*/ 	.word	0x00000a40


	//   ....[1]....
        /*0064*/ 	.word	0x00000a90


	//----- nvinfo : EIATTR_CRS_STACK_SIZE
	.align		4
.L_17:
        /*0068*/ 	.byte	0x04, 0x1e
        /*006a*/ 	.short	(.L_19 - .L_18)
.L_18:
        /*006c*/ 	.word	0x00000000


	//----- nvinfo : EIATTR_CBANK_PARAM_SIZE
	.align		4
.L_19:
        /*0070*/ 	.byte	0x03, 0x19
        /*0072*/ 	.short	0x001c


	//----- nvinfo : EIATTR_PARAM_CBANK
	.align		4
        /*0074*/ 	.byte	0x04, 0x0a
        /*0076*/ 	.short	(.L_21 - .L_20)
	.align		4
.L_20:
        /*0078*/ 	.word	index@(.nv.constant0._Z6matvecPfS_S_i)
        /*007c*/ 	.short	0x0380
        /*007e*/ 	.short	0x001c


	//----- nvinfo : EIATTR_SW_WAR
	.align		4
.L_21:
        /*0080*/ 	.byte	0x04, 0x36
        /*0082*/ 	.short	(.L_23 - .L_22)
.L_22:
        /*0084*/ 	.word	0x00000008
.L_23:


//--------------------- .nv.callgraph             --------------------------
	.section	.nv.callgraph,"",@"SHT_CUDA_CALLGRAPH"
	.align	4
	.sectionentsize	8
	.align		4
        /*0000*/ 	.word	0x00000000
	.align		4
        /*0004*/ 	.word	0xffffffff
	.align		4
        /*0008*/ 	.word	0x00000000
	.align		4
        /*000c*/ 	.word	0xfffffffe
	.align		4
        /*0010*/ 	.word	0x00000000
	.align		4
        /*0014*/ 	.word	0xfffffffd
	.align		4
        /*0018*/ 	.word	0x00000000
	.align		4
        /*001c*/ 	.word	0xfffffffc


//--------------------- .text._Z6matvecPfS_S_i    --------------------------
	.section	.text._Z6matvecPfS_S_i,"ax",@progbits
	.align	128
        .global         _Z6matvecPfS_S_i
        .type           _Z6matvecPfS_S_i,@function
        .size           _Z6matvecPfS_S_i,(.L_x_11 - _Z6matvecPfS_S_i)
        .other          _Z6matvecPfS_S_i,@"STO_CUDA_ENTRY STV_DEFAULT"
_Z6matvecPfS_S_i:
.text._Z6matvecPfS_S_i:
[----:B------:R-:W-:Y:S01]  /*0000*/  LDC R1, c[0x0][0x37c] ;  /* 0x0000df00ff017b82 */ /* 0x000fe20000000800 */
[----:B------:R-:W0:Y:S01]  /*0010*/  LDCU UR7, c[0x0][0x398] ;  /* 0x00007300ff0777ac */ /* 0x000e220008000800 */
[----:B------:R-:W1:Y:S06]  /*0020*/  S2R R0, SR_TID.X ;  /* 0x0000000000007919 */ /* 0x000e6c0000002100 */
[----:B------:R-:W1:Y:S01]  /*0030*/  S2UR UR6, SR_CTAID.X ;  /* 0x00000000000679c3 */ /* 0x000e620000002500 */
[----:B------:R-:W2:Y:S07]  /*0040*/  LDCU.64 UR4, c[0x0][0x358] ;  /* 0x00006b00ff0477ac */ /* 0x000eae0008000a00 */
[----:B------:R-:W1:Y:S01]  /*0050*/  LDC R15, c[0x0][0x360] ;  /* 0x0000d800ff0f7b82 */ /* 0x000e620000000800 */
[----:B0-----:R-:W-:-:S04]  /*0060*/  MOV R14, UR7 ;  /* 0x00000007000e7c02 */ /* 0x001fc80008000f00 */
[----:B------:R-:W-:Y:S01]  /*0070*/  ISETP.NE.AND P0, PT, R14, RZ, PT ;  /* 0x000000ff0e00720c */ /* 0x000fe20003f05270 */
[----:B-1----:R-:W-:Y:S02]  /*0080*/  IMAD R15, R15, UR6, R0 ;  /* 0x000000060f0f7c24 */ /* 0x002fe4000f8e0200 */
[----:B------:R-:W-:-:S10]  /*0090*/  HFMA2 R0, -RZ, RZ, 0, 0 ;  /* 0x00000000ff007431 */ /* 0x000fd400000001ff */
[----:B--2---:R-:W-:Y:S05]  /*00a0*/  @!P0 BRA `(.L_x_0) ;  /* 0x00000008005c8947 */ /* 0x004fea0003800000 */
[C---:B------:R-:W-:Y:S02]  /*00b0*/  ISETP.GE.U32.AND P1, PT, R14.reuse, 0x8, PT ;  /* 0x000000080e00780c */ /* 0x040fe40003f26070 */
[----:B------:R-:W-:Y:S02]  /*00c0*/  LOP3.LUT R18, R14, 0x7, RZ, 0xc0, !PT ;  /* 0x000000070e127812 */ /* 0x000fe400078ec0ff */
[----:B------:R-:W-:Y:S02]  /*00d0*/  MOV R0, RZ ;  /* 0x000000ff00007202 */ /* 0x000fe40000000f00 */
[----:B------:R-:W-:Y:S02]  /*00e0*/  ISETP.NE.AND P0, PT, R18, RZ, PT ;  /* 0x000000ff1200720c */ /* 0x000fe40003f05270 */
[----:B------:R-:W-:-:S05]  /*00f0*/  MOV R16, RZ ;  /* 0x000000ff00107202 */ /* 0x000fca0000000f00 */
[----:B------:R-:W-:Y:S06]  /*0100*/  @!P1 BRA `(.L_x_1) ;  /* 0x0000000400089947 */ /* 0x000fec0003800000 */
[----:B------:R-:W-:Y:S01]  /*0110*/  HFMA2 R19, -RZ, RZ, 0, 0 ;  /* 0x00000000ff137431 */ /* 0x000fe200000001ff */
[----:B------:R-:W-:Y:S02]  /*0120*/  ISETP.GE.AND P1, PT, R15, R14, PT ;  /* 0x0000000e0f00720c */ /* 0x000fe40003f26270 */
[----:B------:R-:W-:Y:S02]  /*0130*/  LOP3.LUT R16, R14, 0xfffffff8, RZ, 0xc0, !PT ;  /* 0xfffffff80e107812 */ /* 0x000fe400078ec0ff */
[----:B------:R-:W-:-:S09]  /*0140*/  MOV R0, RZ ;  /* 0x000000ff00007202 */ /* 0x000fd20000000f00 */
.L_x_2:
[----:B------:R-:W0:Y:S08]  /*0150*/  LDC R14, c[0x0][0x398] ;  /* 0x0000e600ff0e7b82 */ /* 0x000e300000000800 */
[----:B------:R-:W1:Y:S08]  /*0160*/  @!P1 LDC.64 R4, c[0x0][0x380] ;  /* 0x0000e000ff049b82 */ /* 0x000e700000000a00 */
[----:B------:R-:W2:Y:S01]  /*0170*/  LDC.64 R2, c[0x0][0x388] ;  /* 0x0000e200ff027b82 */ /* 0x000ea20000000a00 */
[----:B0-----:R-:W-:-:S04]  /*0180*/  @!P1 IMAD R7, R15, R14, R19 ;  /* 0x0000000e0f079224 */ /* 0x001fc800078e0213 */
[----:B-1----:R-:W-:-:S06]  /*0190*/  @!P1 IMAD.WIDE.U32 R4, R7, 0x4, R4 ;  /* 0x0000000407049825 */ /* 0x002fcc00078e0004 */
[----:B------:R-:W3:Y:S01]  /*01a0*/  @!P1 LDG.E R4, desc[UR4][R4.64] ;  /* 0x0000000404049981 */ /* 0x000ee2000c1e1900 */
[----:B--2---:R-:W-:-:S05]  /*01b0*/  IMAD.WIDE.U32 R2, R19, 0x4, R2 ;  /* 0x0000000413027825 */ /* 0x004fca00078e0002 */
[----:B------:R-:W3:Y:S02]  /*01c0*/  @!P1 LDG.E R7, desc[UR4][R2.64] ;  /* 0x0000000402079981 */ /* 0x000ee4000c1e1900 */
[----:B---3--:R-:W-:Y:S01]  /*01d0*/  @!P1 FFMA R0, R7, R4, R0 ;  /* 0x0000000407009223 */ /* 0x008fe20000000000 */
[----:B------:R-:W-:-:S13]  /*01e0*/  ISETP.GE.AND P1, PT, R15, R14, PT ;  /* 0x0000000e0f00720c */ /* 0x000fda0003f26270 */
[----:B------:R-:W0:Y:S01]  /*01f0*/  @!P1 LDC.64 R26, c[0x0][0x380] ;  /* 0x0000e000ff1a9b82 */ /* 0x000e220000000a00 */
[----:B------:R-:W2:Y:S07]  /*0200*/  @!P1 LDG.E R25, desc[UR4][R2.64+0x8] ;  /* 0x0000080402199981 */ /* 0x000eae000c1e1900 */
[----:B------:R-:W1:Y:S01]  /*0210*/  @!P1 LDC.64 R20, c[0x0][0x380] ;  /* 0x0000e000ff149b82 */ /* 0x000e620000000a00 */
[----:B------:R-:W-:-:S07]  /*0220*/  @!P1 IMAD R7, R15, R14, R19 ;  /* 0x0000000e0f079224 */ /* 0x000fce00078e0213 */
[----:B------:R-:W3:Y:S01]  /*0230*/  @!P1 LDC.64 R12, c[0x0][0x380] ;  /* 0x0000e000ff0c9b82 */ /* 0x000ee20000000a00 */
[----:B------:R-:W-:Y:S01]  /*0240*/  @!P1 IMAD R6, R15, R14, R19 ;  /* 0x0000000e0f069224 */ /* 0x000fe200078e0213 */
[----:B------:R-:W-:-:S06]  /*0250*/  @!P1 IADD3 R7, PT, PT, R7, 0x1, RZ ;  /* 0x0000000107079810 */ /* 0x000fcc0007ffe0ff */
[----:B------:R-:W4:Y:S01]  /*0260*/  @!P1 LDC.64 R10, c[0x0][0x380] ;  /* 0x0000e000ff0a9b82 */ /* 0x000f220000000a00 */
[----:B------:R-:W-:Y:S01]  /*0270*/  @!P1 IADD3 R5, PT, PT, R6, 0x2, RZ ;  /* 0x0000000206059810 */ /* 0x000fe20007ffe0ff */
[----:B0-----:R-:W-:-:S04]  /*0280*/  @!P1 IMAD.WIDE.U32 R26, R7, 0x4, R26 ;  /* 0x00000004071a9825 */ /* 0x001fc800078e001a */
[-C--:B------:R-:W-:Y:S01]  /*0290*/  @!P1 IMAD R23, R15, R14.reuse, R19 ;  /* 0x0000000e0f179224 */ /* 0x080fe200078e0213 */
[----:B------:R-:W5:Y:S01]  /*02a0*/  @!P1 LDG.E R17, desc[UR4][R26.64] ;  /* 0x000000041a119981 */ /* 0x000f62000c1e1900 */
[----:B------:R-:W0:Y:S01]  /*02b0*/  @!P1 LDC.64 R8, c[0x0][0x380] ;  /* 0x0000e000ff089b82 */ /* 0x000e220000000a00 */
[----:B-1----:R-:W-:Y:S02]  /*02c0*/  @!P1 IMAD.WIDE.U32 R20, R5, 0x4, R20 ;  /* 0x0000000405149825 */ /* 0x002fe400078e0014 */
[----:B------:R-:W-:Y:S02]  /*02d0*/  @!P1 IADD3 R23, PT, PT, R23, 0x3, RZ ;  /* 0x0000000317179810 */ /* 0x000fe40007ffe0ff */
[CCC-:B------:R-:W-:Y:S02]  /*02e0*/  @!P1 IMAD R29, R15.reuse, R14.reuse, R19.reuse ;  /* 0x0000000e0f1d9224 */ /* 0x1c0fe400078e0213 */
[-C--:B------:R-:W-:Y:S01]  /*02f0*/  @!P1 IMAD R22, R15, R14.reuse, R19 ;  /* 0x0000000e0f169224 */ /* 0x080fe200078e0213 */
[----:B------:R-:W1:Y:S01]  /*0300*/  @!P1 LDC.64 R6, c[0x0][0x380] ;  /* 0x0000e000ff069b82 */ /* 0x000e620000000a00 */
[----:B---3--:R-:W-:Y:S01]  /*0310*/  @!P1 IMAD.WIDE.U32 R12, R23, 0x4, R12 ;  /* 0x00000004170c9825 */ /* 0x008fe200078e000c */
[----:B------:R-:W3:Y:S06]  /*0320*/  @!P1 LDG.E R27, desc[UR4][R2.64+0xc] ;  /* 0x00000c04021b9981 */ /* 0x000eec000c1e1900 */
[----:B------:R-:W1:Y:S01]  /*0330*/  @!P1 LDC.64 R4, c[0x0][0x380] ;  /* 0x0000e000ff049b82 */ /* 0x000e620000000a00 */
[----:B------:R-:W5:Y:S01]  /*0340*/  @!P1 LDG.E R23, desc[UR4][R2.64+0x4] ;  /* 0x0000040402179981 */ /* 0x000f62000c1e1900 */
[----:B------:R-:W-:Y:S01]  /*0350*/  @!P1 IADD3 R29, PT, PT, R29, 0x4, RZ ;  /* 0x000000041d1d9810 */ /* 0x000fe20007ffe0ff */
[----:B------:R-:W-:Y:S01]  /*0360*/  @!P1 IMAD R24, R15, R14, R19 ;  /* 0x0000000e0f189224 */ /* 0x000fe200078e0213 */
[----:B------:R-:W-:Y:S01]  /*0370*/  @!P1 IADD3 R22, PT, PT, R22, 0x5, RZ ;  /* 0x0000000516169810 */ /* 0x000fe20007ffe0ff */
[----:B------:R0:W2:Y:S02]  /*0380*/  @!P1 LDG.E R21, desc[UR4][R20.64] ;  /* 0x0000000414159981 */ /* 0x0000a4000c1e1900 */
[----:B----4-:R-:W-:Y:S01]  /*0390*/  @!P1 IMAD.WIDE.U32 R10, R29, 0x4, R10 ;  /* 0x000000041d0a9825 */ /* 0x010fe200078e000a */
[----:B------:R-:W-:Y:S01]  /*03a0*/  @!P1 IADD3 R24, PT, PT, R24, 0x6, RZ ;  /* 0x0000000618189810 */ /* 0x000fe20007ffe0ff */
[----:B------:R-:W3:Y:S02]  /*03b0*/  @!P1 LDG.E R13, desc[UR4][R12.64] ;  /* 0x000000040c0d9981 */ /* 0x000ee4000c1e1900 */
[----:B0-----:R-:W-:-:S02]  /*03c0*/  @!P1 IMAD.WIDE.U32 R8, R22, 0x4, R8 ;  /* 0x0000000416089825 */ /* 0x001fc400078e0008 */
[----:B------:R-:W4:Y:S02]  /*03d0*/  @!P1 LDG.E R10, desc[UR4][R10.64] ;  /* 0x000000040a0a9981 */ /* 0x000f24000c1e1900 */
[----:B------:R-:W-:Y:S02]  /*03e0*/  @!P1 IMAD R20, R15, R14, R19 ;  /* 0x0000000e0f149224 */ /* 0x000fe400078e0213 */
[----:B------:R-:W4:Y:S01]  /*03f0*/  @!P1 LDG.E R29, desc[UR4][R2.64+0x10] ;  /* 0x00001004021d9981 */ /* 0x000f22000c1e1900 */
[----:B-1----:R-:W-:Y:S02]  /*0400*/  @!P1 IMAD.WIDE.U32 R6, R24, 0x4, R6 ;  /* 0x0000000418069825 */ /* 0x002fe400078e0006 */
[----:B------:R-:W-:Y:S01]  /*0410*/  @!P1 IADD3 R20, PT, PT, R20, 0x7, RZ ;  /* 0x0000000714149810 */ /* 0x000fe20007ffe0ff */
[----:B------:R-:W4:Y:S04]  /*0420*/  @!P1 LDG.E R9, desc[UR4][R8.64] ;  /* 0x0000000408099981 */ /* 0x000f28000c1e1900 */
[----:B------:R-:W4:Y:S01]  /*0430*/  @!P1 LDG.E R12, desc[UR4][R2.64+0x14] ;  /* 0x00001404020c9981 */ /* 0x000f22000c1e1900 */
[----:B------:R-:W-:-:S03]  /*0440*/  @!P1 IMAD.WIDE.U32 R4, R20, 0x4, R4 ;  /* 0x0000000414049825 */ /* 0x000fc600078e0004 */
[----:B------:R-:W4:Y:S04]  /*0450*/  @!P1 LDG.E R7, desc[UR4][R6.64] ;  /* 0x0000000406079981 */ /* 0x000f28000c1e1900 */
[----:B------:R-:W4:Y:S04]  /*0460*/  @!P1 LDG.E R20, desc[UR4][R2.64+0x18] ;  /* 0x0000180402149981 */ /* 0x000f28000c1e1900 */
[----:B------:R-:W4:Y:S04]  /*0470*/  @!P1 LDG.E R22, desc[UR4][R2.64+0x1c] ;  /* 0x00001c0402169981 */ /* 0x000f28000c1e1900 */
[----:B------:R-:W4:Y:S01]  /*0480*/  @!P1 LDG.E R5, desc[UR4][R4.64] ;  /* 0x0000000404059981 */ /* 0x000f22000c1e1900 */
[----:B------:R-:W-:-:S04]  /*0490*/  IADD3 R19, PT, PT, R19, 0x8, RZ ;  /* 0x0000000813137810 */ /* 0x000fc80007ffe0ff */
[----:B------:R-:W-:Y:S01]  /*04a0*/  ISETP.NE.AND P2, PT, R19, R16, PT ;  /* 0x000000101300720c */ /* 0x000fe20003f45270 */
[----:B-----5:R-:W-:-:S04]  /*04b0*/  @!P1 FFMA R0, R23, R17, R0 ;  /* 0x0000001117009223 */ /* 0x020fc80000000000 */
[----:B--2---:R-:W-:-:S04]  /*04c0*/  @!P1 FFMA R0, R25, R21, R0 ;  /* 0x0000001519009223 */ /* 0x004fc80000000000 */
[----:B---3--:R-:W-:-:S04]  /*04d0*/  @!P1 FFMA R0, R27, R13, R0 ;  /* 0x0000000d1b009223 */ /* 0x008fc80000000000 */
[----:B----4-:R-:W-:-:S04]  /*04e0*/  @!P1 FFMA R0, R29, R10, R0 ;  /* 0x0000000a1d009223 */ /* 0x010fc80000000000 */
[----:B------:R-:W-:-:S04]  /*04f0*/  @!P1 FFMA R0, R12, R9, R0 ;  /* 0x000000090c009223 */ /* 0x000fc80000000000 */
[----:B------:R-:W-:-:S04]  /*0500*/  @!P1 FFMA R0, R20, R7, R0 ;  /* 0x0000000714009223 */ /* 0x000fc80000000000 */
[----:B------:R-:W-:Y:S01]  /*0510*/  @!P1 FFMA R0, R22, R5, R0 ;  /* 0x0000000516009223 */ /* 0x000fe20000000000 */
[----:B------:R-:W-:Y:S06]  /*0520*/  @P2 BRA `(.L_x_2) ;  /* 0xfffffffc00082947 */ /* 0x000fec000383ffff */
.L_x_1:
[----:B------:R-:W-:Y:S05]  /*0530*/  @!P0 BRA `(.L_x_0) ;  /* 0x0000000400388947 */ /* 0x000fea0003800000 */
[----:B------:R-:W-:Y:S02]  /*0540*/  ISETP.GE.U32.AND P0, PT, R18, 0x4, PT ;  /* 0x000000041200780c */ /* 0x000fe40003f06070 */
[----:B------:R-:W-:-:S11]  /*0550*/  LOP3.LUT R8, R14, 0x3, RZ, 0xc0, !PT ;  /* 0x000000030e087812 */ /* 0x000fd600078ec0ff */
[----:B------:R-:W-:Y:S05]  /*0560*/  @!P0 BRA `(.L_x_3) ;  /* 0x0000000000888947 */ /* 0x000fea0003800000 */
[----:B------:R-:W-:Y:S01]  /*0570*/  ISETP.GE.AND P0, PT, R15, R14, PT ;  /* 0x0000000e0f00720c */ /* 0x000fe20003f06270 */
[----:B------:R-:W0:-:S12]  /*0580*/  LDC.64 R2, c[0x0][0x388] ;  /* 0x0000e200ff027b82 */ /* 0x000e180000000a00 */
[----:B------:R-:W1:Y:S01]  /*0590*/  @!P0 LDC.64 R4, c[0x0][0x380] ;  /* 0x0000e000ff048b82 */ /* 0x000e620000000a00 */
[CCC-:B------:R-:W-:Y:S02]  /*05a0*/  @!P0 IMAD R9, R15.reuse, R14.reuse, R16.reuse ;  /* 0x0000000e0f098224 */ /* 0x1c0fe400078e0210 */
[----:B------:R-:W-:-:S03]  /*05b0*/  @!P0 IMAD R11, R15, R14, R16 ;  /* 0x0000000e0f0b8224 */ /* 0x000fc600078e0210 */
[----:B------:R-:W-:Y:S02]  /*05c0*/  @!P0 IADD3 R9, PT, PT, R9, 0x2, RZ ;  /* 0x0000000209098810 */ /* 0x000fe40007ffe0ff */
[----:B------:R-:W2:Y:S01]  /*05d0*/  @!P0 LDC.64 R6, c[0x0][0x380] ;  /* 0x0000e000ff068b82 */ /* 0x000ea20000000a00 */
[----:B------:R-:W-:Y:S01]  /*05e0*/  @!P0 IADD3 R11, PT, PT, R11, 0x3, RZ ;  /* 0x000000030b0b8810 */ /* 0x000fe20007ffe0ff */
[----:B0-----:R-:W-:-:S05]  /*05f0*/  IMAD.WIDE.U32 R2, R16, 0x4, R2 ;  /* 0x0000000410027825 */ /* 0x001fca00078e0002 */
[----:B------:R0:W5:Y:S01]  /*0600*/  @!P0 LDG.E R17, desc[UR4][R2.64+0xc] ;  /* 0x00000c0402118981 */ /* 0x000162000c1e1900 */
[----:B-1----:R-:W-:-:S03]  /*0610*/  @!P0 IMAD.WIDE.U32 R4, R9, 0x4, R4 ;  /* 0x0000000409048825 */ /* 0x002fc600078e0004 */
[----:B------:R0:W5:Y:S04]  /*0620*/  @!P0 LDG.E R9, desc[UR4][R2.64+0x8] ;  /* 0x0000080402098981 */ /* 0x000168000c1e1900 */
[----:B------:R0:W5:Y:S01]  /*0630*/  @!P0 LDG.E R10, desc[UR4][R4.64] ;  /* 0x00000004040a8981 */ /* 0x000162000c1e1900 */
[----:B--2---:R-:W-:-:S05]  /*0640*/  @!P0 IMAD.WIDE.U32 R6, R11, 0x4, R6 ;  /* 0x000000040b068825 */ /* 0x004fca00078e0006 */
[----:B------:R0:W5:Y:S01]  /*0650*/  @!P0 LDG.E R12, desc[UR4][R6.64] ;  /* 0x00000004060c8981 */ /* 0x000162000c1e1900 */
[----:B------:R-:W-:Y:S04]  /*0660*/  BSSY.RECONVERGENT B0, `(.L_x_4) ;  /* 0x000000f000007945 */ /* 0x000fe80003800200 */
[----:B------:R-:W-:Y:S05]  /*0670*/  @P0 BRA `(.L_x_5) ;  /* 0x0000000000340947 */ /* 0x000fea0003800000 */
[----:B0-----:R-:W0:Y:S01]  /*0680*/  LDC.64 R6, c[0x0][0x380] ;  /* 0x0000e000ff067b82 */ /* 0x001e220000000a00 */
[CCC-:B------:R-:W-:Y:S02]  /*0690*/  IMAD R13, R15.reuse, R14.reuse, R16.reuse ;  /* 0x0000000e0f0d7224 */ /* 0x1c0fe400078e0210 */
[----:B------:R-:W-:-:S03]  /*06a0*/  IMAD R11, R15, R14, R16 ;  /* 0x0000000e0f0b7224 */ /* 0x000fc600078e0210 */
[----:B------:R-:W-:Y:S02]  /*06b0*/  IADD3 R13, PT, PT, R13, 0x1, RZ ;  /* 0x000000010d0d7810 */ /* 0x000fe40007ffe0ff */
[----:B------:R-:W1:Y:S01]  /*06c0*/  LDC.64 R4, c[0x0][0x380] ;  /* 0x0000e000ff047b82 */ /* 0x000e620000000a00 */
[----:B0-----:R-:W-:Y:S02]  /*06d0*/  IMAD.WIDE.U32 R6, R11, 0x4, R6 ;  /* 0x000000040b067825 */ /* 0x001fe400078e0006 */
[----:B------:R-:W2:Y:S04]  /*06e0*/  LDG.E R11, desc[UR4][R2.64] ;  /* 0x00000004020b7981 */ /* 0x000ea8000c1e1900 */
[----:B------:R-:W2:Y:S01]  /*06f0*/  LDG.E R6, desc[UR4][R6.64] ;  /* 0x0000000406067981 */ /* 0x000ea2000c1e1900 */
[----:B-1----:R-:W-:-:S03]  /*0700*/  IMAD.WIDE.U32 R4, R13, 0x4, R4 ;  /* 0x000000040d047825 */ /* 0x002fc600078e0004 */
[----:B------:R-:W3:Y:S04]  /*0710*/  LDG.E R13, desc[UR4][R2.64+0x4] ;  /* 0x00000404020d7981 */ /* 0x000ee8000c1e1900 */
[----:B------:R-:W3:Y:S01]  /*0720*/  LDG.E R4, desc[UR4][R4.64] ;  /* 0x0000000404047981 */ /* 0x000ee2000c1e1900 */
[----:B--2---:R-:W-:-:S04]  /*0730*/  FFMA R0, R11, R6, R0 ;  /* 0x000000060b007223 */ /* 0x004fc80000000000 */
[----:B---3--:R-:W-:-:S07]  /*0740*/  FFMA R0, R13, R4, R0 ;  /* 0x000000040d007223 */ /* 0x008fce0000000000 */
.L_x_5:
[----:B------:R-:W-:Y:S05]  /*0750*/  BSYNC.RECONVERGENT B0 ;  /* 0x0000000000007941 */ /* 0x000fea0003800200 */
.L_x_4:
[----:B-----5:R-:W-:Y:S01]  /*0760*/  @!P0 FFMA R0, R9, R10, R0 ;  /* 0x0000000a09008223 */ /* 0x020fe20000000000 */
[----:B------:R-:W-:-:S03]  /*0770*/  IADD3 R16, PT, PT, R16, 0x4, RZ ;  /* 0x0000000410107810 */ /* 0x000fc60007ffe0ff */
[----:B------:R-:W-:-:S07]  /*0780*/  @!P0 FFMA R0, R17, R12, R0 ;  /* 0x0000000c11008223 */ /* 0x000fce0000000000 */
.L_x_3:
[----:B------:R-:W-:-:S13]  /*0790*/  ISETP.NE.AND P0, PT, R8, RZ, PT ;  /* 0x000000ff0800720c */ /* 0x000fda0003f05270 */
[----:B------:R-:W-:Y:S05]  /*07a0*/  @!P0 BRA `(.L_x_0) ;  /* 0x00000000009c8947 */ /* 0x000fea0003800000 */
[----:B------:R-:W-:Y:S02]  /*07b0*/  ISETP.NE.AND P0, PT, R8, 0x1, PT ;  /* 0x000000010800780c */ /* 0x000fe40003f05270 */
[----:B0-----:R-:W-:-:S11]  /*07c0*/  MOV R7, R0 ;  /* 0x0000000000077202 */ /* 0x001fd60000000f00 */
[----:B------:R-:W-:Y:S05]  /*07d0*/  @!P0 BRA `(.L_x_6) ;  /* 0x0000000000548947 */ /* 0x000fea0003800000 */
[----:B------:R-:W-:Y:S01]  /*07e0*/  ISETP.GE.AND P0, PT, R15, R14, PT ;  /* 0x0000000e0f00720c */ /* 0x000fe20003f06270 */
[----:B------:R-:W-:-:S12]  /*07f0*/  BSSY.RECONVERGENT B0, `(.L_x_7) ;  /* 0x0000011000007945 */ /* 0x000fd80003800200 */
[----:B------:R-:W-:Y:S05]  /*0800*/  @P0 BRA `(.L_x_8) ;  /* 0x00000000003c0947 */ /* 0x000fea0003800000 */
[----:B------:R-:W0:Y:S01]  /*0810*/  LDC.64 R4, c[0x0][0x380] ;  /* 0x0000e000ff047b82 */ /* 0x000e220000000a00 */
[CCC-:B------:R-:W-:Y:S02]  /*0820*/  IMAD R9, R15.reuse, R14.reuse, R16.reuse ;  /* 0x0000000e0f097224 */ /* 0x1c0fe400078e0210 */
[----:B------:R-:W-:-:S05]  /*0830*/  IMAD R8, R15, R14, R16 ;  /* 0x0000000e0f087224 */ /* 0x000fca00078e0210 */
[----:B------:R-:W1:Y:S08]  /*0840*/  LDC.64 R2, c[0x0][0x388] ;  /* 0x0000e200ff027b82 */ /* 0x000e700000000a00 */
[----:B------:R-:W2:Y:S01]  /*0850*/  LDC.64 R6, c[0x0][0x380] ;  /* 0x0000e000ff067b82 */ /* 0x000ea20000000a00 */
[----:B0-----:R-:W-:Y:S01]  /*0860*/  IMAD.WIDE.U32 R4, R9, 0x4, R4 ;  /* 0x0000000409047825 */ /* 0x001fe200078e0004 */
[----:B------:R-:W-:-:S05]  /*0870*/  IADD3 R9, PT, PT, R8, 0x1, RZ ;  /* 0x0000000108097810 */ /* 0x000fca0007ffe0ff */
[----:B------:R-:W3:Y:S01]  /*0880*/  LDG.E R5, desc[UR4][R4.64] ;  /* 0x0000000404057981 */ /* 0x000ee2000c1e1900 */
[----:B-1----:R-:W-:-:S05]  /*0890*/  IMAD.WIDE.U32 R2, R16, 0x4, R2 ;  /* 0x0000000410027825 */ /* 0x002fca00078e0002 */
[----:B------:R-:W4:Y:S01]  /*08a0*/  LDG.E R11, desc[UR4][R2.64+0x4] ;  /* 0x00000404020b7981 */ /* 0x000f22000c1e1900 */
[----:B--2---:R-:W-:-:S03]  /*08b0*/  IMAD.WIDE.U32 R6, R9, 0x4, R6 ;  /* 0x0000000409067825 */ /* 0x004fc600078e0006 */
[----:B------:R-:W3:Y:S04]  /*08c0*/  LDG.E R9, desc[UR4][R2.64] ;  /* 0x0000000402097981 */ /* 0x000ee8000c1e1900 */
[----:B------:R-:W4:Y:S01]  /*08d0*/  LDG.E R7, desc[UR4][R6.64] ;  /* 0x0000000406077981 */ /* 0x000f22000c1e1900 */
[----:B---3--:R-:W-:-:S04]  /*08e0*/  FFMA R0, R5, R9, R0 ;  /* 0x0000000905007223 */ /* 0x008fc80000000000 */
[----:B----4-:R-:W-:-:S07]  /*08f0*/  FFMA R0, R7, R11, R0 ;  /* 0x0000000b07007223 */ /* 0x010fce0000000000 */
.L_x_8:
[----:B------:R-:W-:Y:S05]  /*0900*/  BSYNC.RECONVERGENT B0 ;  /* 0x0000000000007941 */ /* 0x000fea0003800200 */
.L_x_7:
[----:B------:R-:W-:Y:S02]  /*0910*/  IADD3 R16, PT, PT, R16, 0x2, RZ ;  /* 0x0000000210107810 */ /* 0x000fe40007ffe0ff */
[----:B------:R-:W-:-:S07]  /*0920*/  MOV R7, R0 ;  /* 0x0000000000077202 */ /* 0x000fce0000000f00 */
.L_x_6:
[----:B------:R-:W-:Y:S01]  /*0930*/  LOP3.LUT R2, R14, 0x1, RZ, 0xc0, !PT ;  /* 0x000000010e027812 */ /* 0x000fe200078ec0ff */
[----:B------:R-:W-:Y:S03]  /*0940*/  BSSY.RECONVERGENT B0, `(.L_x_0) ;  /* 0x000000d000007945 */ /* 0x000fe60003800200 */
[----:B------:R-:W-:-:S04]  /*0950*/  ISETP.NE.U32.AND P1, PT, R2, 0x1, PT ;  /* 0x000000010200780c */ /* 0x000fc80003f25070 */
[----:B------:R-:W-:Y:S02]  /*0960*/  ISETP.GE.OR P0, PT, R15, R14, P1 ;  /* 0x0000000e0f00720c */ /* 0x000fe40000f06670 */
[----:B------:R-:W-:-:S11]  /*0970*/  FSEL R0, R7, R0, !P1 ;  /* 0x0000000007007208 */ /* 0x000fd60004800000 */
[----:B------:R-:W-:Y:S05]  /*0980*/  @P0 BRA `(.L_x_9) ;  /* 0x0000000000200947 */ /* 0x000fea0003800000 */
[----:B------:R-:W0:Y:S01]  /*0990*/  LDC.64 R2, c[0x0][0x388] ;  /* 0x0000e200ff027b82 */ /* 0x000e220000000a00 */
[----:B------:R-:W-:-:S07]  /*09a0*/  IMAD R9, R15, R14, R16 ;  /* 0x0000000e0f097224 */ /* 0x000fce00078e0210 */
[----:B------:R-:W1:Y:S01]  /*09b0*/  LDC.64 R4, c[0x0][0x380] ;  /* 0x0000e000ff047b82 */ /* 0x000e620000000a00 */
[----:B0-----:R-:W-:-:S06]  /*09c0*/  IMAD.WIDE.U32 R16, R16, 0x4, R2 ;  /* 0x0000000410107825 */ /* 0x001fcc00078e0002 */
[----:B------:R-:W2:Y:S01]  /*09d0*/  LDG.E R16, desc[UR4][R16.64] ;  /* 0x0000000410107981 */ /* 0x000ea2000c1e1900 */
[----:B-1----:R-:W-:-:S06]  /*09e0*/  IMAD.WIDE.U32 R2, R9, 0x4, R4 ;  /* 0x0000000409027825 */ /* 0x002fcc00078e0004 */
[----:B------:R-:W2:Y:S02]  /*09f0*/  LDG.E R2, desc[UR4][R2.64] ;  /* 0x0000000402027981 */ /* 0x000ea4000c1e1900 */
[----:B--2---:R-:W-:-:S07]  /*0a00*/  FFMA R0, R16, R2, R7 ;  /* 0x0000000210007223 */ /* 0x004fce0000000007 */
.L_x_9:
[----:B------:R-:W-:Y:S05]  /*0a10*/  BSYNC.RECONVERGENT B0 ;  /* 0x0000000000007941 */ /* 0x000fea0003800200 */
.L_x_0:
[----:B------:R-:W-:Y:S01]  /*0a20*/  BAR.SYNC.DEFER_BLOCKING 0x0 ;  /* 0x0000000000007b1d */ /* 0x000fe20000010000 */
[----:B------:R-:W-:-:S13]  /*0a30*/  ISETP.GE.AND P0, PT, R15, R14, PT ;  /* 0x0000000e0f00720c */ /* 0x000fda0003f06270 */
[----:B------:R-:W-:Y:S05]  /*0a40*/  @P0 EXIT ;  /* 0x000000000000094d */ /* 0x000fea0003800000 */
[----:B0-----:R-:W0:Y:S02]  /*0a50*/  LDC.64 R2, c[0x0][0x390] ;  /* 0x0000e400ff027b82 */ /* 0x001e240000000a00 */
[----:B0-----:R-:W-:-:S05]  /*0a60*/  IMAD.WIDE R2, R15, 0x4, R2 ;  /* 0x000000040f027825 */ /* 0x001fca00078e0202 */
[----:B------:R-:W-:Y:S01]  /*0a70*/  STG.E desc[UR4][R2.64], R0 ;  /* 0x0000000002007986 */ /* 0x000fe2000c101904 */
[----:B------:R-:W-:Y:S06]  /*0a80*/  BAR.SYNC.DEFER_BLOCKING 0x0 ;  /* 0x0000000000007b1d */ /* 0x000fec0000010000 */
[----:B------:R-:W-:Y:S05]  /*0a90*/  EXIT ;  /* 0x000000000000794d */ /* 0x000fea0003800000 */
.L_x_10:
[----:B------:R-:W-:-:S00]  /*0aa0*/  BRA `(.L_x_10) ;  /* 0xfffffffc00fc7947 */ /* 0x000fc0000383ffff */
[----:B------:R-:W-:-:S00]  /*0ab0*/  NOP ;  /* 0x0000000000007918 */ /* 0x000fc00000000000 */
        /* <DEDUP_REMOVED lines=12> */
.L_x_11:


//--------------------- .nv.shared.reserved.0     --------------------------
	.section	.nv.shared.reserved.0,"aw",@nobits
	.weak		__nv_reservedSMEM_offset_0_alias
	.size		__nv_reservedSMEM_offset_0_alias, 0, 64
	.other		__nv_reservedSMEM_offset_0_alias,@"STO_CUDA_RESERVED_SHARED STV_DEFAULT"
__nv_reservedSMEM_offset_0_alias:
	.zero		0
	.zero		64


//--------------------- .nv.constant0._Z6matvecPfS_S_i --------------------------
	.section	.nv.constant0._Z6matvecPfS_S_i,"a",@progbits
	.sectionflags	@""
	.align	4
.nv.constant0._Z6matvecPfS_S_i:
	.zero		924


//--------------------- SYMBOLS --------------------------

	.type		.nv.reservedSmem.offset0,@object
	.size		.nv.reservedSmem.offset0,0x4
